//
// Generated by NVIDIA NVVM Compiler
//
// Compiler Build ID: CL-36424714
// Cuda compilation tools, release 13.0, V13.0.88
// Based on NVVM 20.0.0
//

.version 9.0
.target sm_100
.address_size 64

	// .globl	_Z12mandelKernelPjddddiiii

.visible .entry _Z12mandelKernelPjddddiiii(
	.param .u64 .ptr .align 1 _Z12mandelKernelPjddddiiii_param_0,
	.param .f64 _Z12mandelKernelPjddddiiii_param_1,
	.param .f64 _Z12mandelKernelPjddddiiii_param_2,
	.param .f64 _Z12mandelKernelPjddddiiii_param_3,
	.param .f64 _Z12mandelKernelPjddddiiii_param_4,
	.param .u32 _Z12mandelKernelPjddddiiii_param_5,
	.param .u32 _Z12mandelKernelPjddddiiii_param_6,
	.param .u32 _Z12mandelKernelPjddddiiii_param_7,
	.param .u32 _Z12mandelKernelPjddddiiii_param_8
)
{
	.reg .pred 	%p<10>;
	.reg .b32 	%r<23>;
	.reg .b64 	%rd<9>;
	.reg .b64 	%fd<30>;

	ld.param.u64 	%rd1, [_Z12mandelKernelPjddddiiii_param_0];
	ld.param.f64 	%fd13, [_Z12mandelKernelPjddddiiii_param_1];
	ld.param.f64 	%fd14, [_Z12mandelKernelPjddddiiii_param_2];
	ld.param.f64 	%fd15, [_Z12mandelKernelPjddddiiii_param_3];
	ld.param.f64 	%fd16, [_Z12mandelKernelPjddddiiii_param_4];
	ld.param.u32 	%r8, [_Z12mandelKernelPjddddiiii_param_5];
	ld.param.u32 	%r9, [_Z12mandelKernelPjddddiiii_param_6];
	ld.param.u32 	%r6, [_Z12mandelKernelPjddddiiii_param_7];
	ld.param.u32 	%r7, [_Z12mandelKernelPjddddiiii_param_8];
	mov.u32 	%r11, %ctaid.x;
	mov.u32 	%r12, %ntid.x;
	mov.u32 	%r13, %tid.x;
	mad.lo.s32 	%r1, %r11, %r12, %r13;
	mov.u32 	%r14, %ctaid.y;
	mov.u32 	%r15, %ntid.y;
	mov.u32 	%r16, %tid.y;
	mad.lo.s32 	%r17, %r14, %r15, %r16;
	setp.ge.s32 	%p1, %r1, %r8;
	setp.ge.s32 	%p2, %r17, %r9;
	or.pred  	%p3, %p1, %p2;
	@%p3 bra 	$L__BB0_5;
	cvt.rn.f64.s32 	%fd17, %r1;
	fma.rn.f64 	%fd1, %fd15, %fd17, %fd13;
	cvt.rn.f64.u32 	%fd18, %r17;
	mul.f64 	%fd19, %fd16, %fd18;
	sub.f64 	%fd2, %fd14, %fd19;
	setp.lt.s32 	%p4, %r7, 1;
	mul.f64 	%fd27, %fd1, %fd1;
	mul.f64 	%fd26, %fd2, %fd2;
	add.f64 	%fd20, %fd27, %fd26;
	setp.geu.f64 	%p5, %fd20, 0d4010000000000000;
	mov.b32 	%r22, 0;
	or.pred  	%p6, %p4, %p5;
	@%p6 bra 	$L__BB0_4;
	mov.b32 	%r22, 0;
	mov.f64 	%fd28, %fd2;
	mov.f64 	%fd29, %fd1;
$L__BB0_3:
	sub.f64 	%fd22, %fd27, %fd26;
	add.f64 	%fd9, %fd1, %fd22;
	add.f64 	%fd23, %fd29, %fd29;
	fma.rn.f64 	%fd28, %fd23, %fd28, %fd2;
	add.s32 	%r22, %r22, 1;
	setp.lt.s32 	%p7, %r22, %r7;
	mul.f64 	%fd27, %fd9, %fd9;
	mul.f64 	%fd26, %fd28, %fd28;
	add.f64 	%fd24, %fd27, %fd26;
	setp.lt.f64 	%p8, %fd24, 0d4010000000000000;
	and.pred  	%p9, %p7, %p8;
	mov.f64 	%fd29, %fd9;
	@%p9 bra 	$L__BB0_3;
$L__BB0_4:
	mul.lo.s32 	%r20, %r6, %r17;
	cvt.s64.s32 	%rd2, %r20;
	shr.u64 	%rd3, %rd2, 2;
	cvt.s64.s32 	%rd4, %r1;
	add.s64 	%rd5, %rd3, %rd4;
	cvta.to.global.u64 	%rd6, %rd1;
	shl.b64 	%rd7, %rd5, 2;
	add.s64 	%rd8, %rd6, %rd7;
	st.global.u32 	[%rd8], %r22;
$L__BB0_5:
	ret;

}


// ===== COMPILED SASS (sm_100) =====

	.target	sm_100

	.elftype	@"ET_EXEC"


//--------------------- .note.nv.tkinfo           --------------------------
	.section	.note.nv.tkinfo,"",@"SHT_NOTE"
	.sectionflags	@"SHF_NOTE_NV_TKINFO"
	.tkinfo
        /*0018*/ 	.word	0x00000002
        /*0030*/ 	.string	""
        /*0030*/ 	.string	"ptxas"
        /*0030*/ 	.string	"Cuda compilation tools, release 13.0, V13.0.88"
        /*0030*/ 	.string	"Build cuda_13.0.r13.0/compiler.36424714_0"
        /*0030*/ 	.string	"-arch sm_100 -m 64 "



//--------------------- .note.nv.cuinfo           --------------------------
	.section	.note.nv.cuinfo,"",@"SHT_NOTE"
	.sectionflags	@"SHF_NOTE_NV_CUINFO"
        /*0018*/ 	.short	0x0002
        /*001a*/ 	.short	0x0064
        /*001c*/ 	.short	0x0082
	.zero		2


//--------------------- .nv.info                  --------------------------
	.section	.nv.info,"",@"SHT_CUDA_INFO"
	.align	4


	//----- nvinfo : EIATTR_REGCOUNT
	.align		4
        /*0000*/ 	.byte	0x04, 0x2f
        /*0002*/ 	.short	(.L_1 - .L_0)
	.align		4
.L_0:
        /*0004*/ 	.word	index@(_Z12mandelKernelPjddddiiii)
        /*0008*/ 	.word	0x00000016


	//----- nvinfo : EIATTR_FRAME_SIZE
	.align		4
.L_1:
        /*000c*/ 	.byte	0x04, 0x11
        /*000e*/ 	.short	(.L_3 - .L_2)
	.align		4
.L_2:
        /*0010*/ 	.word	index@(_Z12mandelKernelPjddddiiii)
        /*0014*/ 	.word	0x00000000


	//----- nvinfo : EIATTR_MIN_STACK_SIZE
	.align		4
.L_3:
        /*0018*/ 	.byte	0x04, 0x12
        /*001a*/ 	.short	(.L_5 - .L_4)
	.align		4
.L_4:
        /*001c*/ 	.word	index@(_Z12mandelKernelPjddddiiii)
        /*0020*/ 	.word	0x00000000
.L_5:


//--------------------- .nv.compat                --------------------------
	.section	.nv.compat,"",@"SHT_CUDA_COMPAT_INFO"
	.align	4
        /*0000*/ 	.byte	0x02, 0x09, 0x00, 0x00, 0x02, 0x02, 0x01, 0x00, 0x02, 0x05, 0x05, 0x00, 0x03, 0x07, 0x01, 0x01
        /*0010*/ 	.byte	0x02, 0x03, 0x00, 0x00, 0x02, 0x06, 0x01, 0x00, 0x04, 0x0b, 0x08, 0x00, 0x01, 0x00, 0x00, 0x00
        /*0020*/ 	.byte	0x00, 0x00, 0x00, 0x00


//--------------------- .nv.info._Z12mandelKernelPjddddiiii --------------------------
	.section	.nv.info._Z12mandelKernelPjddddiiii,"",@"SHT_CUDA_INFO"
	.sectionflags	@""
	.align	4


	//----- nvinfo : EIATTR_CUDA_API_VERSION
	.align		4
        /*0000*/ 	.byte	0x04, 0x37
        /*0002*/ 	.short	(.L_7 - .L_6)
.L_6:
        /*0004*/ 	.word	0x00000082


	//----- nvinfo : EIATTR_KPARAM_INFO
	.align		4
.L_7:
        /*0008*/ 	.byte	0x04, 0x17
        /*000a*/ 	.short	(.L_9 - .L_8)
.L_8:
        /*000c*/ 	.word	0x00000000
        /*0010*/ 	.short	0x0008
        /*0012*/ 	.short	0x0034
        /*0014*/ 	.byte	0x00, 0xf0, 0x11, 0x00


	//----- nvinfo : EIATTR_KPARAM_INFO
	.align		4
.L_9:
        /*0018*/ 	.byte	0x04, 0x17
        /*001a*/ 	.short	(.L_11 - .L_10)
.L_10:
        /*001c*/ 	.word	0x00000000
        /*0020*/ 	.short	0x0007
        /*0022*/ 	.short	0x0030
        /*0024*/ 	.byte	0x00, 0xf0, 0x11, 0x00


	//----- nvinfo : EIATTR_KPARAM_INFO
	.align		4
.L_11:
        /*0028*/ 	.byte	0x04, 0x17
        /*002a*/ 	.short	(.L_13 - .L_12)
.L_12:
        /*002c*/ 	.word	0x00000000
        /*0030*/ 	.short	0x0006
        /*0032*/ 	.short	0x002c
        /*0034*/ 	.byte	0x00, 0xf0, 0x11, 0x00


	//----- nvinfo : EIATTR_KPARAM_INFO
	.align		4
.L_13:
        /*0038*/ 	.byte	0x04, 0x17
        /*003a*/ 	.short	(.L_15 - .L_14)
.L_14:
        /*003c*/ 	.word	0x00000000
        /*0040*/ 	.short	0x0005
        /*0042*/ 	.short	0x0028
        /*0044*/ 	.byte	0x00, 0xf0, 0x11, 0x00


	//----- nvinfo : EIATTR_KPARAM_INFO
	.align		4
.L_15:
        /*0048*/ 	.byte	0x04, 0x17
        /*004a*/ 	.short	(.L_17 - .L_16)
.L_16:
        /*004c*/ 	.word	0x00000000
        /*0050*/ 	.short	0x0004
        /*0052*/ 	.short	0x0020
        /*0054*/ 	.byte	0x00, 0xf0, 0x21, 0x00


	//----- nvinfo : EIATTR_KPARAM_INFO
	.align		4
.L_17:
        /*0058*/ 	.byte	0x04, 0x17
        /*005a*/ 	.short	(.L_19 - .L_18)
.L_18:
        /*005c*/ 	.word	0x00000000
        /*0060*/ 	.short	0x0003
        /*0062*/ 	.short	0x0018
        /*0064*/ 	.byte	0x00, 0xf0, 0x21, 0x00


	//----- nvinfo : EIATTR_KPARAM_INFO
	.align		4
.L_19:
        /*0068*/ 	.byte	0x04, 0x17
        /*006a*/ 	.short	(.L_21 - .L_20)
.L_20:
        /*006c*/ 	.word	0x00000000
        /*0070*/ 	.short	0x0002
        /*0072*/ 	.short	0x0010
        /*0074*/ 	.byte	0x00, 0xf0, 0x21, 0x00


	//----- nvinfo : EIATTR_KPARAM_INFO
	.align		4
.L_21:
        /*0078*/ 	.byte	0x04, 0x17
        /*007a*/ 	.short	(.L_23 - .L_22)
.L_22:
        /*007c*/ 	.word	0x00000000
        /*0080*/ 	.short	0x0001
        /*0082*/ 	.short	0x0008
        /*0084*/ 	.byte	0x00, 0xf0, 0x21, 0x00


	//----- nvinfo : EIATTR_KPARAM_INFO
	.align		4
.L_23:
        /*0088*/ 	.byte	0x04, 0x17
        /*008a*/ 	.short	(.L_25 - .L_24)
.L_24:
        /*008c*/ 	.word	0x00000000
        /*0090*/ 	.short	0x0000
        /*0092*/ 	.short	0x0000
        /*0094*/ 	.byte	0x00, 0xf5, 0x21, 0x00


	//----- nvinfo : EIATTR_SPARSE_MMA_MASK
	.align		4
.L_25:
        /*0098*/ 	.byte	0x03, 0x50
        /*009a*/ 	.short	0x0000


	//----- nvinfo : EIATTR_MAXREG_COUNT
	.align		4
        /*009c*/ 	.byte	0x03, 0x1b
        /*009e*/ 	.short	0x00ff


	//----- nvinfo : EIATTR_MERCURY_ISA_VERSION
	.align		4
        /*00a0*/ 	.byte	0x03, 0x5f
        /*00a2*/ 	.short	0x0101


	//----- nvinfo : EIATTR_VRC_CTA_INIT_COUNT
	.align		4
        /*00a4*/ 	.byte	0x02, 0x4a
	.zero		1
	.zero		1


	//----- nvinfo : EIATTR_EXIT_INSTR_OFFSETS
	.align		4
        /*00a8*/ 	.byte	0x04, 0x1c
        /*00aa*/ 	.short	(.L_27 - .L_26)


	//   ....[0]....
.L_26:
        /*00ac*/ 	.word	0x000000c0


	//   ....[1]....
        /*00b0*/ 	.word	0x000003a0


	//----- nvinfo : EIATTR_CRS_STACK_SIZE
	.align		4
.L_27:
        /*00b4*/ 	.byte	0x04, 0x1e
        /*00b6*/ 	.short	(.L_29 - .L_28)
.L_28:
        /*00b8*/ 	.word	0x00000000


	//----- nvinfo : EIATTR_CBANK_PARAM_SIZE
	.align		4
.L_29:
        /*00bc*/ 	.byte	0x03, 0x19
        /*00be*/ 	.short	0x0038


	//----- nvinfo : EIATTR_PARAM_CBANK
	.align		4
        /*00c0*/ 	.byte	0x04, 0x0a
        /*00c2*/ 	.short	(.L_31 - .L_30)
	.align		4
.L_30:
        /*00c4*/ 	.word	index@(.nv.constant0._Z12mandelKernelPjddddiiii)
        /*00c8*/ 	.short	0x0380
        /*00ca*/ 	.short	0x0038


	//----- nvinfo : EIATTR_SW_WAR
	.align		4
.L_31:
        /*00cc*/ 	.byte	0x04, 0x36
        /*00ce*/ 	.short	(.L_33 - .L_32)
.L_32:
        /*00d0*/ 	.word	0x00000008
.L_33:


//--------------------- .nv.callgraph             --------------------------
	.section	.nv.callgraph,"",@"SHT_CUDA_CALLGRAPH"
	.align	4
	.sectionentsize	8
	.align		4
        /*0000*/ 	.word	0x00000000
	.align		4
        /*0004*/ 	.word	0xffffffff
	.align		4
        /*0008*/ 	.word	0x00000000
	.align		4
        /*000c*/ 	.word	0xfffffffe
	.align		4
        /*0010*/ 	.word	0x00000000
	.align		4
        /*0014*/ 	.word	0xfffffffd
	.align		4
        /*0018*/ 	.word	0x00000000
	.align		4
        /*001c*/ 	.word	0xfffffffc


//--------------------- .text._Z12mandelKernelPjddddiiii --------------------------
	.section	.text._Z12mandelKernelPjddddiiii,"ax",@progbits
	.align	128
        .global         _Z12mandelKernelPjddddiiii
        .type           _Z12mandelKernelPjddddiiii,@function
        .size           _Z12mandelKernelPjddddiiii,(.L_x_4 - _Z12mandelKernelPjddddiiii)
        .other          _Z12mandelKernelPjddddiiii,@"STO_CUDA_ENTRY STV_DEFAULT"
_Z12mandelKernelPjddddiiii:
.text._Z12mandelKernelPjddddiiii:
[----:B------:R-:W-:Y:S01]  /*0000*/  LDC R1, c[0x0][0x37c] ;  /* 0x0000df00ff017b82 */ /* 0x000fe20000000800 */
[----:B------:R-:W0:Y:S07]  /*0010*/  S2R R5, SR_TID.Y ;  /* 0x0000000000057919 */ /* 0x000e2e0000002200 */
[----:B------:R-:W1:Y:S01]  /*0020*/  LDC R4, c[0x0][0x360] ;  /* 0x0000d800ff047b82 */ /* 0x000e620000000800 */
[----:B------:R-:W2:Y:S01]  /*0030*/  LDCU.64 UR6, c[0x0][0x3a8] ;  /* 0x00007500ff0677ac */ /* 0x000ea20008000a00 */
[----:B------:R-:W1:Y:S06]  /*0040*/  S2R R3, SR_TID.X ;  /* 0x0000000000037919 */ /* 0x000e6c0000002100 */
[----:B------:R-:W0:Y:S08]  /*0050*/  S2UR UR5, SR_CTAID.Y ;  /* 0x00000000000579c3 */ /* 0x000e300000002600 */
[----:B------:R-:W0:Y:S08]  /*0060*/  LDC R0, c[0x0][0x364] ;  /* 0x0000d900ff007b82 */ /* 0x000e300000000800 */
[----:B------:R-:W1:Y:S01]  /*0070*/  S2UR UR4, SR_CTAID.X ;  /* 0x00000000000479c3 */ /* 0x000e620000002500 */
[----:B0-----:R-:W-:-:S05]  /*0080*/  IMAD R0, R0, UR5, R5 ;  /* 0x0000000500007c24 */ /* 0x001fca000f8e0205 */
[----:B--2---:R-:W-:Y:S01]  /*0090*/  ISETP.GE.AND P0, PT, R0, UR7, PT ;  /* 0x0000000700007c0c */ /* 0x004fe2000bf06270 */
[----:B-1----:R-:W-:-:S05]  /*00a0*/  IMAD R4, R4, UR4, R3 ;  /* 0x0000000404047c24 */ /* 0x002fca000f8e0203 */
[----:B------:R-:W-:-:S13]  /*00b0*/  ISETP.GE.OR P0, PT, R4, UR6, P0 ;  /* 0x0000000604007c0c */ /* 0x000fda0008706670 */
[----:B------:R-:W-:Y:S05]  /*00c0*/  @P0 EXIT ;  /* 0x000000000000094d */ /* 0x000fea0003800000 */
[----:B------:R-:W0:Y:S01]  /*00d0*/  LDC.64 R8, c[0x0][0x388] ;  /* 0x0000e200ff087b82 */ /* 0x000e220000000a00 */
[----:B------:R-:W0:Y:S01]  /*00e0*/  LDCU.128 UR4, c[0x0][0x390] ;  /* 0x00007200ff0477ac */ /* 0x000e220008000c00 */
[----:B------:R-:W0:Y:S01]  /*00f0*/  I2F.F64 R2, R4 ;  /* 0x0000000400027312 */ /* 0x000e220000201c00 */
[----:B------:R-:W-:Y:S01]  /*0100*/  BSSY.RECONVERGENT B0, `(.L_x_0) ;  /* 0x000001d000007945 */ /* 0x000fe20003800200 */
[----:B------:R-:W-:-:S04]  /*0110*/  IMAD.MOV.U32 R5, RZ, RZ, RZ ;  /* 0x000000ffff057224 */ /* 0x000fc800078e00ff */
[----:B------:R-:W1:Y:S02]  /*0120*/  LDC.64 R10, c[0x0][0x3a0] ;  /* 0x0000e800ff0a7b82 */ /* 0x000e640000000a00 */
[----:B------:R-:W1:Y:S01]  /*0130*/  I2F.F64.U32 R6, R0 ;  /* 0x0000000000067312 */ /* 0x000e620000201800 */
[----:B0-----:R-:W-:-:S05]  /*0140*/  DFMA R2, R2, UR6, R8 ;  /* 0x0000000602027c2b */ /* 0x001fca0008000008 */
[----:B------:R-:W0:Y:S01]  /*0150*/  LDC R8, c[0x0][0x3b4] ;  /* 0x0000ed00ff087b82 */ /* 0x000e220000000800 */
[----:B-1----:R-:W-:Y:S02]  /*0160*/  DFMA R6, -R6, R10, UR4 ;  /* 0x0000000406067e2b */ /* 0x002fe4000800010a */
[----:B------:R-:W-:-:S06]  /*0170*/  DMUL R10, R2, R2 ;  /* 0x00000002020a7228 */ /* 0x000fcc0000000000 */
[----:B------:R-:W-:-:S08]  /*0180*/  DMUL R12, R6, R6 ;  /* 0x00000006060c7228 */ /* 0x000fd00000000000 */
[----:B------:R-:W-:-:S08]  /*0190*/  DADD R14, R10, R12 ;  /* 0x000000000a0e7229 */ /* 0x000fd0000000000c */
[----:B------:R-:W-:-:S06]  /*01a0*/  DSETP.GEU.AND P0, PT, R14, 4, PT ;  /* 0x401000000e00742a */ /* 0x000fcc0003f0e000 */
[----:B0-----:R-:W-:-:S13]  /*01b0*/  ISETP.LT.OR P0, PT, R8, 0x1, P0 ;  /* 0x000000010800780c */ /* 0x001fda0000701670 */
[----:B------:R-:W-:Y:S05]  /*01c0*/  @P0 BRA `(.L_x_1) ;  /* 0x0000000000400947 */ /* 0x000fea0003800000 */
[----:B------:R-:W-:Y:S02]  /*01d0*/  IMAD.MOV.U32 R5, RZ, RZ, RZ ;  /* 0x000000ffff057224 */ /* 0x000fe400078e00ff */
[----:B------:R-:W-:Y:S02]  /*01e0*/  IMAD.MOV.U32 R14, RZ, RZ, R6 ;  /* 0x000000ffff0e7224 */ /* 0x000fe400078e0006 */
[----:B------:R-:W-:Y:S02]  /*01f0*/  IMAD.MOV.U32 R15, RZ, RZ, R7 ;  /* 0x000000ffff0f7224 */ /* 0x000fe400078e0007 */
[----:B------:R-:W-:Y:S02]  /*0200*/  IMAD.MOV.U32 R16, RZ, RZ, R2 ;  /* 0x000000ffff107224 */ /* 0x000fe400078e0002 */
[----:B------:R-:W-:-:S07]  /*0210*/  IMAD.MOV.U32 R17, RZ, RZ, R3 ;  /* 0x000000ffff117224 */ /* 0x000fce00078e0003 */
.L_x_2:
[----:B------:R-:W-:Y:S01]  /*0220*/  DADD R10, -R12, R10 ;  /* 0x000000000c0a7229 */ /* 0x000fe2000000010a */
[----:B------:R-:W-:Y:S01]  /*0230*/  VIADD R5, R5, 0x1 ;  /* 0x0000000105057836 */ /* 0x000fe20000000000 */
[----:B------:R-:W-:-:S04]  /*0240*/  DADD R12, R16, R16 ;  /* 0x00000000100c7229 */ /* 0x000fc80000000010 */
[----:B------:R-:W-:Y:S02]  /*0250*/  ISETP.GE.AND P0, PT, R5, R8, PT ;  /* 0x000000080500720c */ /* 0x000fe40003f06270 */
[----:B------:R-:W-:Y:S02]  /*0260*/  DADD R16, R2, R10 ;  /* 0x0000000002107229 */ /* 0x000fe4000000000a */
[----:B------:R-:W-:-:S06]  /*0270*/  DFMA R14, R12, R14, R6 ;  /* 0x0000000e0c0e722b */ /* 0x000fcc0000000006 */
[----:B------:R-:W-:Y:S02]  /*0280*/  DMUL R10, R16, R16 ;  /* 0x00000010100a7228 */ /* 0x000fe40000000000 */
[----:B------:R-:W-:-:S08]  /*0290*/  DMUL R12, R14, R14 ;  /* 0x0000000e0e0c7228 */ /* 0x000fd00000000000 */
[----:B------:R-:W-:-:S08]  /*02a0*/  DADD R18, R10, R12 ;  /* 0x000000000a127229 */ /* 0x000fd0000000000c */
[----:B------:R-:W-:-:S14]  /*02b0*/  DSETP.LT.AND P1, PT, R18, 4, PT ;  /* 0x401000001200742a */ /* 0x000fdc0003f21000 */
[----:B------:R-:W-:Y:S05]  /*02c0*/  @!P0 BRA P1, `(.L_x_2) ;  /* 0xfffffffc00d48947 */ /* 0x000fea000083ffff */
.L_x_1:
[----:B------:R-:W-:Y:S05]  /*02d0*/  BSYNC.RECONVERGENT B0 ;  /* 0x0000000000007941 */ /* 0x000fea0003800200 */
.L_x_0:
[----:B------:R-:W0:Y:S01]  /*02e0*/  LDCU UR4, c[0x0][0x3b0] ;  /* 0x00007600ff0477ac */ /* 0x000e220008000800 */
[----:B------:R-:W1:Y:S01]  /*02f0*/  LDCU.64 UR6, c[0x0][0x380] ;  /* 0x00007000ff0677ac */ /* 0x000e620008000a00 */
[----:B0-----:R-:W-:Y:S01]  /*0300*/  IMAD R0, R0, UR4, RZ ;  /* 0x0000000400007c24 */ /* 0x001fe2000f8e02ff */
[----:B------:R-:W0:Y:S04]  /*0310*/  LDCU.64 UR4, c[0x0][0x358] ;  /* 0x00006b00ff0477ac */ /* 0x000e280008000a00 */
[----:B------:R-:W-:-:S04]  /*0320*/  SHF.R.S32.HI R3, RZ, 0x1f, R0 ;  /* 0x0000001fff037819 */ /* 0x000fc80000011400 */
[--C-:B------:R-:W-:Y:S02]  /*0330*/  SHF.R.U64 R7, R0, 0x2, R3.reuse ;  /* 0x0000000200077819 */ /* 0x100fe40000001203 */
[----:B------:R-:W-:Y:S02]  /*0340*/  SHF.R.U32.HI R3, RZ, 0x2, R3 ;  /* 0x00000002ff037819 */ /* 0x000fe40000011603 */
[----:B------:R-:W-:-:S04]  /*0350*/  IADD3 R0, P0, PT, R4, R7, RZ ;  /* 0x0000000704007210 */ /* 0x000fc80007f1e0ff */
[----:B------:R-:W-:Y:S02]  /*0360*/  LEA.HI.X.SX32 R3, R4, R3, 0x1, P0 ;  /* 0x0000000304037211 */ /* 0x000fe400000f0eff */
[----:B-1----:R-:W-:-:S04]  /*0370*/  LEA R2, P0, R0, UR6, 0x2 ;  /* 0x0000000600027c11 */ /* 0x002fc8000f8010ff */
[----:B------:R-:W-:-:S05]  /*0380*/  LEA.HI.X R3, R0, UR7, R3, 0x2, P0 ;  /* 0x0000000700037c11 */ /* 0x000fca00080f1403 */
[----:B0-----:R-:W-:Y:S01]  /*0390*/  STG.E desc[UR4][R2.64], R5 ;  /* 0x0000000502007986 */ /* 0x001fe2000c101904 */
[----:B------:R-:W-:Y:S05]  /*03a0*/  EXIT ;  /* 0x000000000000794d */ /* 0x000fea0003800000 */
.L_x_3:
[----:B------:R-:W-:-:S00]  /*03b0*/  BRA `(.L_x_3) ;  /* 0xfffffffc00fc7947 */ /* 0x000fc0000383ffff */
[----:B------:R-:W-:-:S00]  /*03c0*/  NOP ;  /* 0x0000000000007918 */ /* 0x000fc00000000000 */
        /* <DEDUP_REMOVED lines=11> */
.L_x_4:


//--------------------- .nv.shared.reserved.0     --------------------------
	.section	.nv.shared.reserved.0,"aw",@nobits
	.weak		__nv_reservedSMEM_offset_0_alias
	.size		__nv_reservedSMEM_offset_0_alias, 0, 64
	.other		__nv_reservedSMEM_offset_0_alias,@"STO_CUDA_RESERVED_SHARED STV_DEFAULT"
__nv_reservedSMEM_offset_0_alias:
	.zero		0
	.zero		64


//--------------------- .nv.constant0._Z12mandelKernelPjddddiiii --------------------------
	.section	.nv.constant0._Z12mandelKernelPjddddiiii,"a",@progbits
	.sectionflags	@""
	.align	4
.nv.constant0._Z12mandelKernelPjddddiiii:
	.zero		952


//--------------------- SYMBOLS --------------------------

	.type		.nv.reservedSmem.offset0,@object
	.size		.nv.reservedSmem.offset0,0x4
